	.headerflags	@"EF_CUDA_TEXMODE_UNIFIED EF_CUDA_64BIT_ADDRESS EF_CUDA_SM86 EF_CUDA_VIRTUAL_SM(EF_CUDA_SM86)"
	.elftype	@"ET_EXEC"


//--------------------- .nv.info                  --------------------------
	.section	.nv.info,"",@"SHT_CUDA_INFO"
	.align	4


	//----- nvinfo : EIATTR_REGCOUNT
	.align		4
        /*0000*/ 	.byte	0x04, 0x2f
        /*0002*/ 	.short	(.L_1 - .L_0)
	.align		4
.L_0:
        /*0004*/ 	.word	index@(triton_poi_fused__to_copy_mul_16)
        /*0008*/ 	.word	0x00000010


	//----- nvinfo : EIATTR_MIN_STACK_SIZE
	.align		4
.L_1:
        /*000c*/ 	.byte	0x04, 0x12
        /*000e*/ 	.short	(.L_3 - .L_2)
	.align		4
.L_2:
        /*0010*/ 	.word	index@(triton_poi_fused__to_copy_mul_16)
        /*0014*/ 	.word	0x00000000


	//----- nvinfo : EIATTR_FRAME_SIZE
	.align		4
.L_3:
        /*0018*/ 	.byte	0x04, 0x11
        /*001a*/ 	.short	(.L_5 - .L_4)
	.align		4
.L_4:
        /*001c*/ 	.word	index@(triton_poi_fused__to_copy_mul_16)
        /*0020*/ 	.word	0x00000000


	//----- nvinfo : EIATTR_MIN_STACK_SIZE
	.align		4
.L_5:
        /*0024*/ 	.byte	0x04, 0x12
        /*0026*/ 	.short	(.L_7 - .L_6)
	.align		4
.L_6:
        /*0028*/ 	.word	index@(triton_poi_fused__to_copy_mul_16)
        /*002c*/ 	.word	0x00000000
.L_7:


//--------------------- .nv.info.triton_poi_fused__to_copy_mul_16 --------------------------
	.section	.nv.info.triton_poi_fused__to_copy_mul_16,"",@"SHT_CUDA_INFO"
	.sectionflags	@""
	.align	4


	//----- nvinfo : EIATTR_CUDA_API_VERSION
	.align		4
        /*0000*/ 	.byte	0x04, 0x37
        /*0002*/ 	.short	(.L_9 - .L_8)
.L_8:
        /*0004*/ 	.word	0x0000007c


	//----- nvinfo : EIATTR_SW2861232_WAR
	.align		4
.L_9:
        /*0008*/ 	.byte	0x01, 0x35
	.zero		2


	//----- nvinfo : EIATTR_PARAM_CBANK
	.align		4
        /*000c*/ 	.byte	0x04, 0x0a
        /*000e*/ 	.short	(.L_11 - .L_10)
	.align		4
.L_10:
        /*0010*/ 	.word	index@(.nv.constant0.triton_poi_fused__to_copy_mul_16)
        /*0014*/ 	.short	0x0160
        /*0016*/ 	.short	0x0030


	//----- nvinfo : EIATTR_CBANK_PARAM_SIZE
	.align		4
.L_11:
        /*0018*/ 	.byte	0x03, 0x19
        /*001a*/ 	.short	0x0030


	//----- nvinfo : EIATTR_KPARAM_INFO
	.align		4
        /*001c*/ 	.byte	0x04, 0x17
        /*001e*/ 	.short	(.L_13 - .L_12)
.L_12:
        /*0020*/ 	.word	0x00000000
        /*0024*/ 	.short	0x0005
        /*0026*/ 	.short	0x0028
        /*0028*/ 	.byte	0x00, 0xf4, 0x21, 0x00


	//----- nvinfo : EIATTR_KPARAM_INFO
	.align		4
.L_13:
        /*002c*/ 	.byte	0x04, 0x17
        /*002e*/ 	.short	(.L_15 - .L_14)
.L_14:
        /*0030*/ 	.word	0x00000000
        /*0034*/ 	.short	0x0004
        /*0036*/ 	.short	0x0020
        /*0038*/ 	.byte	0x00, 0xf0, 0x11, 0x00


	//----- nvinfo : EIATTR_KPARAM_INFO
	.align		4
.L_15:
        /*003c*/ 	.byte	0x04, 0x17
        /*003e*/ 	.short	(.L_17 - .L_16)
.L_16:
        /*0040*/ 	.word	0x00000000
        /*0044*/ 	.short	0x0003
        /*0046*/ 	.short	0x0018
        /*0048*/ 	.byte	0x00, 0xf4, 0x21, 0x00


	//----- nvinfo : EIATTR_KPARAM_INFO
	.align		4
.L_17:
        /*004c*/ 	.byte	0x04, 0x17
        /*004e*/ 	.short	(.L_19 - .L_18)
.L_18:
        /*0050*/ 	.word	0x00000000
        /*0054*/ 	.short	0x0002
        /*0056*/ 	.short	0x0010
        /*0058*/ 	.byte	0x00, 0xf4, 0x21, 0x00


	//----- nvinfo : EIATTR_KPARAM_INFO
	.align		4
.L_19:
        /*005c*/ 	.byte	0x04, 0x17
        /*005e*/ 	.short	(.L_21 - .L_20)
.L_20:
        /*0060*/ 	.word	0x00000000
        /*0064*/ 	.short	0x0001
        /*0066*/ 	.short	0x0008
        /*0068*/ 	.byte	0x00, 0xf4, 0x21, 0x00


	//----- nvinfo : EIATTR_KPARAM_INFO
	.align		4
.L_21:
        /*006c*/ 	.byte	0x04, 0x17
        /*006e*/ 	.short	(.L_23 - .L_22)
.L_22:
        /*0070*/ 	.word	0x00000000
        /*0074*/ 	.short	0x0000
        /*0076*/ 	.short	0x0000
        /*0078*/ 	.byte	0x00, 0xf4, 0x21, 0x00


	//----- nvinfo : EIATTR_MAXREG_COUNT
	.align		4
.L_23:
        /*007c*/ 	.byte	0x03, 0x1b
        /*007e*/ 	.short	0x00ff


	//----- nvinfo : EIATTR_EXIT_INSTR_OFFSETS
	.align		4
        /*0080*/ 	.byte	0x04, 0x1c
        /*0082*/ 	.short	(.L_25 - .L_24)


	//   ....[0]....
.L_24:
        /*0084*/ 	.word	0x000002e0


	//----- nvinfo : EIATTR_REQNTID
	.align		4
.L_25:
        /*0088*/ 	.byte	0x04, 0x10
        /*008a*/ 	.short	(.L_27 - .L_26)
.L_26:
        /*008c*/ 	.word	0x00000100
        /*0090*/ 	.word	0x00000001
        /*0094*/ 	.word	0x00000001
.L_27:


//--------------------- .nv.callgraph             --------------------------
	.section	.nv.callgraph,"",@"SHT_CUDA_CALLGRAPH"
	.align	4
	.sectionentsize	8
	.align		4
        /*0000*/ 	.word	0x00000000
	.align		4
        /*0004*/ 	.word	0xffffffff
	.align		4
        /*0008*/ 	.word	0x00000000
	.align		4
        /*000c*/ 	.word	0xfffffffe
	.align		4
        /*0010*/ 	.word	0x00000000
	.align		4
        /*0014*/ 	.word	0xfffffffd
	.align		4
        /*0018*/ 	.word	0x00000000
	.align		4
        /*001c*/ 	.word	0xfffffffc


//--------------------- .nv.rel.action            --------------------------
	.section	.nv.rel.action,"",@"SHT_CUDA_RELOCINFO"
	.align	8
	.sectionentsize	8
        /*0000*/ 	.byte	0x73, 0x00, 0x00, 0x00, 0x00, 0x00, 0x00, 0x00, 0x00, 0x00, 0x00, 0x11, 0x25, 0x00, 0x05, 0x36


//--------------------- .nv.constant0.triton_poi_fused__to_copy_mul_16 --------------------------
	.section	.nv.constant0.triton_poi_fused__to_copy_mul_16,"a",@progbits
	.sectionflags	@""
	.align	4
.nv.constant0.triton_poi_fused__to_copy_mul_16:
	.zero		400


//--------------------- .text.triton_poi_fused__to_copy_mul_16 --------------------------
	.section	.text.triton_poi_fused__to_copy_mul_16,"ax",@progbits
	.sectioninfo	@"SHI_REGISTERS=16"
	.align	128
        .global         triton_poi_fused__to_copy_mul_16
        .type           triton_poi_fused__to_copy_mul_16,@function
        .size           triton_poi_fused__to_copy_mul_16,(.L_x_1 - triton_poi_fused__to_copy_mul_16)
        .other          triton_poi_fused__to_copy_mul_16,@"STO_CUDA_ENTRY STV_DEFAULT"
triton_poi_fused__to_copy_mul_16:
.text.triton_poi_fused__to_copy_mul_16:
[----:B------:R-:W-:Y:S02]  /*0000*/  IMAD.MOV.U32 R1, RZ, RZ, c[0x0][0x28] ;  /* 0x00000a00ff017624 */ /* 0x000fe400078e00ff */
[----:B------:R-:W0:Y:S01]  /*0010*/  S2R R0, SR_TID.X ;  /* 0x0000000000007919 */ /* 0x000e220000002100 */
[----:B------:R-:W-:Y:S01]  /*0020*/  MOV R13, 0x2 ;  /* 0x00000002000d7802 */ /* 0x000fe20000000f00 */
[----:B------:R-:W-:Y:S02]  /*0030*/  ULDC.64 UR4, c[0x0][0x118] ;  /* 0x0000460000047ab9 */ /* 0x000fe40000000a00 */
[----:B------:R-:W1:Y:S01]  /*0040*/  S2R R3, SR_CTAID.X ;  /* 0x0000000000037919 */ /* 0x000e620000002500 */
[----:B0-----:R-:W-:Y:S01]  /*0050*/  IMAD.SHL.U32 R0, R0, 0x2, RZ ;  /* 0x0000000200007824 */ /* 0x001fe200078e00ff */
[----:B-1----:R-:W-:-:S04]  /*0060*/  SHF.R.S32.HI R2, RZ, 0x16, R3 ;  /* 0x00000016ff027819 */ /* 0x002fc80000011403 */
[----:B------:R-:W-:-:S04]  /*0070*/  LOP3.LUT R0, R0, 0x1fe, RZ, 0xc0, !PT ;  /* 0x000001fe00007812 */ /* 0x000fc800078ec0ff */
[----:B------:R-:W-:Y:S02]  /*0080*/  LEA R0, R3, R0, 0x9 ;  /* 0x0000000003007211 */ /* 0x000fe400078e48ff */
[----:B------:R-:W-:-:S03]  /*0090*/  SGXT R3, R2, 0x1 ;  /* 0x000000010203781a */ /* 0x000fc60000000200 */
[----:B------:R-:W-:Y:S01]  /*00a0*/  IMAD.HI R2, R0, 0x2aaaaaab, RZ ;  /* 0x2aaaaaab00027827 */ /* 0x000fe200078e02ff */
[----:B------:R-:W-:-:S04]  /*00b0*/  LEA.HI R4, R3, R0, RZ, 0x6 ;  /* 0x0000000003047211 */ /* 0x000fc800078f30ff */
[----:B------:R-:W-:Y:S02]  /*00c0*/  SHF.R.U32.HI R3, RZ, 0x1f, R2 ;  /* 0x0000001fff037819 */ /* 0x000fe40000011602 */
[----:B------:R-:W-:Y:S02]  /*00d0*/  SHF.R.S32.HI R6, RZ, 0x6, R4 ;  /* 0x00000006ff067819 */ /* 0x000fe40000011404 */
[CC--:B------:R-:W-:Y:S02]  /*00e0*/  LEA.HI.SX32 R5, R2.reuse, R3.reuse, 0x19 ;  /* 0x0000000302057211 */ /* 0x0c0fe400078fcaff */
[----:B------:R-:W-:Y:S01]  /*00f0*/  LEA.HI.SX32 R3, R2, R3, 0xd ;  /* 0x0000000302037211 */ /* 0x000fe200078f6aff */
[----:B------:R-:W-:Y:S01]  /*0100*/  IMAD.HI R7, R6, 0x2aaaaaab, RZ ;  /* 0x2aaaaaab06077827 */ /* 0x000fe200078e02ff */
[----:B------:R-:W-:-:S03]  /*0110*/  SHF.R.S32.HI R8, RZ, 0x1f, R5 ;  /* 0x0000001fff087819 */ /* 0x000fc60000011405 */
[----:B------:R-:W-:Y:S01]  /*0120*/  IMAD R2, R5, 0x600, R0 ;  /* 0x0000060005027824 */ /* 0x000fe200078e0200 */
[----:B------:R-:W-:Y:S02]  /*0130*/  LEA.HI R9, R8, R5, RZ, 0xc ;  /* 0x0000000508097211 */ /* 0x000fe400078f60ff */
[----:B------:R-:W-:Y:S02]  /*0140*/  SHF.R.U32.HI R8, RZ, 0x1, R7 ;  /* 0x00000001ff087819 */ /* 0x000fe40000011607 */
[----:B------:R-:W-:Y:S02]  /*0150*/  LOP3.LUT R10, R9, 0xfffff000, RZ, 0xc0, !PT ;  /* 0xfffff000090a7812 */ /* 0x000fe400078ec0ff */
[----:B------:R-:W-:Y:S02]  /*0160*/  LEA.HI R7, R7, R8, RZ, 0x1 ;  /* 0x0000000807077211 */ /* 0x000fe400078f08ff */
[----:B------:R-:W-:Y:S01]  /*0170*/  MOV R8, 0x4 ;  /* 0x0000000400087802 */ /* 0x000fe20000000f00 */
[----:B------:R-:W-:Y:S01]  /*0180*/  IMAD.IADD R10, R5, 0x1, -R10 ;  /* 0x00000001050a7824 */ /* 0x000fe200078e0a0a */
[----:B------:R-:W-:Y:S01]  /*0190*/  LOP3.LUT R5, R4, 0xffffffc0, RZ, 0xc0, !PT ;  /* 0xffffffc004057812 */ /* 0x000fe200078ec0ff */
[----:B------:R-:W-:-:S02]  /*01a0*/  IMAD R7, R7, -0xc, R6 ;  /* 0xfffffff407077824 */ /* 0x000fc400078e0206 */
[----:B------:R-:W-:Y:S02]  /*01b0*/  IMAD R10, R3, 0xc000, R10 ;  /* 0x0000c000030a7824 */ /* 0x000fe400078e020a */
[----:B------:R-:W-:-:S04]  /*01c0*/  IMAD.WIDE R2, R2, R13, c[0x0][0x160] ;  /* 0x0000580002027625 */ /* 0x000fc800078e020d */
[----:B------:R-:W-:Y:S02]  /*01d0*/  IMAD R7, R7, 0x1000, R10 ;  /* 0x0000100007077824 */ /* 0x000fe400078e020a */
[----:B------:R-:W2:Y:S01]  /*01e0*/  LDG.E R2, [R2.64] ;  /* 0x0000000402027981 */ /* 0x000ea2000c1e1900 */
[----:B------:R-:W-:Y:S02]  /*01f0*/  IMAD.IADD R6, R0, 0x1, -R5 ;  /* 0x0000000100067824 */ /* 0x000fe400078e0a05 */
[----:B------:R-:W-:-:S04]  /*0200*/  IMAD.WIDE R4, R7, R8, c[0x0][0x168] ;  /* 0x00005a0007047625 */ /* 0x000fc800078e0208 */
[----:B------:R-:W-:Y:S02]  /*0210*/  IMAD.WIDE R6, R6, R8, c[0x0][0x170] ;  /* 0x00005c0006067625 */ /* 0x000fe400078e0208 */
[----:B------:R-:W3:Y:S04]  /*0220*/  LDG.E.EL R4, [R4.64] ;  /* 0x0000000404047981 */ /* 0x000ee8000c2e1900 */
[----:B------:R-:W4:Y:S01]  /*0230*/  LDG.E.EL.64 R6, [R6.64] ;  /* 0x0000000406067981 */ /* 0x000f22000c2e1b00 */
[C---:B--2---:R-:W-:Y:S02]  /*0240*/  PRMT R8, R2.reuse, 0x7632, R8 ;  /* 0x0000763202087816 */ /* 0x044fe40000000008 */
[----:B------:R-:W-:Y:S01]  /*0250*/  SHF.L.U32 R9, R2, 0x10, RZ ;  /* 0x0000001002097819 */ /* 0x000fe200000006ff */
[----:B------:R-:W-:-:S04]  /*0260*/  IMAD.WIDE R2, R0, R13, c[0x0][0x178] ;  /* 0x00005e0000027625 */ /* 0x000fc800078e020d */
[----:B------:R-:W-:Y:S01]  /*0270*/  IMAD.U32 R11, R8, 0x10000, RZ ;  /* 0x00010000080b7824 */ /* 0x000fe200078e00ff */
[----:B---3--:R-:W-:-:S03]  /*0280*/  FMUL R9, R4, R9 ;  /* 0x0000000904097220 */ /* 0x008fc60000400000 */
[----:B------:R-:W-:Y:S01]  /*0290*/  FMUL R8, R4, R11 ;  /* 0x0000000b04087220 */ /* 0x000fe20000400000 */
[----:B----4-:R-:W-:-:S03]  /*02a0*/  FMUL R9, R6, R9 ;  /* 0x0000000906097220 */ /* 0x010fc60000400000 */
[----:B------:R-:W-:-:S05]  /*02b0*/  FMUL R8, R7, R8 ;  /* 0x0000000807087220 */ /* 0x000fca0000400000 */
[----:B------:R-:W-:-:S05]  /*02c0*/  F2FP.BF16.PACK_AB R9, R8, R9 ;  /* 0x000000090809723e */ /* 0x000fca00000010ff */
[----:B------:R-:W-:Y:S01]  /*02d0*/  STG.E [R2.64], R9 ;  /* 0x0000000902007986 */ /* 0x000fe2000c101904 */
[----:B------:R-:W-:Y:S05]  /*02e0*/  EXIT ;  /* 0x000000000000794d */ /* 0x000fea0003800000 */
.L_x_0:
[----:B------:R-:W-:-:S00]  /*02f0*/  BRA `(.L_x_0) ;  /* 0xfffffff000007947 */ /* 0x000fc0000383ffff */
[----:B------:R-:W-:-:S00]  /*0300*/  NOP ;  /* 0x0000000000007918 */ /* 0x000fc00000000000 */
[----:B------:R-:W-:-:S00]  /*0310*/  NOP ;  /* 0x0000000000007918 */ /* 0x000fc00000000000 */
[----:B------:R-:W-:-:S00]  /*0320*/  NOP ;  /* 0x0000000000007918 */ /* 0x000fc00000000000 */
[----:B------:R-:W-:-:S00]  /*0330*/  NOP ;  /* 0x0000000000007918 */ /* 0x000fc00000000000 */
[----:B------:R-:W-:-:S00]  /*0340*/  NOP ;  /* 0x0000000000007918 */ /* 0x000fc00000000000 */
[----:B------:R-:W-:-:S00]  /*0350*/  NOP ;  /* 0x0000000000007918 */ /* 0x000fc00000000000 */
[----:B------:R-:W-:-:S00]  /*0360*/  NOP ;  /* 0x0000000000007918 */ /* 0x000fc00000000000 */
[----:B------:R-:W-:-:S00]  /*0370*/  NOP ;  /* 0x0000000000007918 */ /* 0x000fc00000000000 */
.L_x_1:
